//
// Generated by NVIDIA NVVM Compiler
//
// Compiler Build ID: CL-36424714
// Cuda compilation tools, release 13.0, V13.0.88
// Based on NVVM 20.0.0
//

.version 9.0
.target sm_100
.address_size 64

	// .globl	_Z11mmul_kernelPKfS0_Pfi
// _ZZ11mmul_kernelPKfS0_PfiE2As has been demoted
// _ZZ11mmul_kernelPKfS0_PfiE2Bs has been demoted

.visible .entry _Z11mmul_kernelPKfS0_Pfi(
	.param .u64 .ptr .align 1 _Z11mmul_kernelPKfS0_Pfi_param_0,
	.param .u64 .ptr .align 1 _Z11mmul_kernelPKfS0_Pfi_param_1,
	.param .u64 .ptr .align 1 _Z11mmul_kernelPKfS0_Pfi_param_2,
	.param .u32 _Z11mmul_kernelPKfS0_Pfi_param_3
)
{
	.reg .pred 	%p<8>;
	.reg .b32 	%r<77>;
	.reg .b32 	%f<116>;
	.reg .b64 	%rd<38>;
	// demoted variable
	.shared .align 4 .b8 _ZZ11mmul_kernelPKfS0_PfiE2As[64];
	// demoted variable
	.shared .align 4 .b8 _ZZ11mmul_kernelPKfS0_PfiE2Bs[64];
	ld.param.u64 	%rd4, [_Z11mmul_kernelPKfS0_Pfi_param_0];
	ld.param.u64 	%rd5, [_Z11mmul_kernelPKfS0_Pfi_param_1];
	ld.param.u32 	%r34, [_Z11mmul_kernelPKfS0_Pfi_param_3];
	cvta.to.global.u64 	%rd1, %rd5;
	cvta.to.global.u64 	%rd2, %rd4;
	mov.u32 	%r1, %tid.x;
	mov.u32 	%r35, %ntid.x;
	mov.u32 	%r36, %ctaid.x;
	mad.lo.s32 	%r2, %r35, %r36, %r1;
	mov.u32 	%r3, %tid.y;
	mov.u32 	%r37, %ntid.y;
	mov.u32 	%r38, %ctaid.y;
	mad.lo.s32 	%r39, %r37, %r38, %r3;
	max.s32 	%r40, %r2, %r39;
	setp.ge.s32 	%p1, %r40, %r34;
	@%p1 bra 	$L__BB0_11;
	shr.u32 	%r5, %r34, 2;
	setp.lt.u32 	%p2, %r34, 4;
	mov.f32 	%f115, 0f00000000;
	@%p2 bra 	$L__BB0_10;
	mad.lo.s32 	%r6, %r34, %r39, %r1;
	shl.b32 	%r42, %r3, 4;
	mov.u32 	%r43, _ZZ11mmul_kernelPKfS0_PfiE2As;
	add.s32 	%r7, %r43, %r42;
	shl.b32 	%r44, %r1, 2;
	add.s32 	%r8, %r7, %r44;
	mov.u32 	%r45, _ZZ11mmul_kernelPKfS0_PfiE2Bs;
	add.s32 	%r10, %r45, %r44;
	add.s32 	%r9, %r10, %r42;
	add.s32 	%r46, %r5, -1;
	setp.lt.u32 	%p3, %r46, 3;
	mov.f32 	%f115, 0f00000000;
	mov.b32 	%r76, 0;
	@%p3 bra 	$L__BB0_5;
	and.b32  	%r76, %r5, 536870908;
	neg.s32 	%r74, %r76;
	add.s32 	%r49, %r3, 12;
	mad.lo.s32 	%r72, %r34, %r49, %r2;
	shl.b32 	%r13, %r34, 4;
	add.s32 	%r50, %r3, 8;
	mad.lo.s32 	%r71, %r34, %r50, %r2;
	add.s32 	%r51, %r3, 4;
	mad.lo.s32 	%r70, %r34, %r51, %r2;
	mad.lo.s32 	%r69, %r3, %r34, %r2;
	mov.f32 	%f115, 0f00000000;
	mov.u32 	%r73, %r6;
$L__BB0_4:
	.pragma "nounroll";
	mul.wide.u32 	%rd6, %r73, 4;
	add.s64 	%rd7, %rd2, %rd6;
	ld.global.f32 	%f14, [%rd7];
	st.shared.f32 	[%r8], %f14;
	mul.wide.u32 	%rd8, %r69, 4;
	add.s64 	%rd9, %rd1, %rd8;
	ld.global.f32 	%f15, [%rd9];
	st.shared.f32 	[%r9], %f15;
	bar.sync 	0;
	ld.shared.f32 	%f16, [%r7];
	ld.shared.f32 	%f17, [%r10];
	fma.rn.f32 	%f18, %f16, %f17, %f115;
	ld.shared.f32 	%f19, [%r7+4];
	ld.shared.f32 	%f20, [%r10+16];
	fma.rn.f32 	%f21, %f19, %f20, %f18;
	ld.shared.f32 	%f22, [%r7+8];
	ld.shared.f32 	%f23, [%r10+32];
	fma.rn.f32 	%f24, %f22, %f23, %f21;
	ld.shared.f32 	%f25, [%r7+12];
	ld.shared.f32 	%f26, [%r10+48];
	fma.rn.f32 	%f27, %f25, %f26, %f24;
	bar.sync 	0;
	add.s32 	%r52, %r73, 4;
	mul.wide.u32 	%rd10, %r52, 4;
	add.s64 	%rd11, %rd2, %rd10;
	ld.global.f32 	%f28, [%rd11];
	st.shared.f32 	[%r8], %f28;
	mul.wide.u32 	%rd12, %r70, 4;
	add.s64 	%rd13, %rd1, %rd12;
	ld.global.f32 	%f29, [%rd13];
	st.shared.f32 	[%r9], %f29;
	bar.sync 	0;
	ld.shared.f32 	%f30, [%r7];
	ld.shared.f32 	%f31, [%r10];
	fma.rn.f32 	%f32, %f30, %f31, %f27;
	ld.shared.f32 	%f33, [%r7+4];
	ld.shared.f32 	%f34, [%r10+16];
	fma.rn.f32 	%f35, %f33, %f34, %f32;
	ld.shared.f32 	%f36, [%r7+8];
	ld.shared.f32 	%f37, [%r10+32];
	fma.rn.f32 	%f38, %f36, %f37, %f35;
	ld.shared.f32 	%f39, [%r7+12];
	ld.shared.f32 	%f40, [%r10+48];
	fma.rn.f32 	%f41, %f39, %f40, %f38;
	bar.sync 	0;
	add.s32 	%r53, %r73, 8;
	mul.wide.u32 	%rd14, %r53, 4;
	add.s64 	%rd15, %rd2, %rd14;
	ld.global.f32 	%f42, [%rd15];
	st.shared.f32 	[%r8], %f42;
	mul.wide.u32 	%rd16, %r71, 4;
	add.s64 	%rd17, %rd1, %rd16;
	ld.global.f32 	%f43, [%rd17];
	st.shared.f32 	[%r9], %f43;
	bar.sync 	0;
	ld.shared.f32 	%f44, [%r7];
	ld.shared.f32 	%f45, [%r10];
	fma.rn.f32 	%f46, %f44, %f45, %f41;
	ld.shared.f32 	%f47, [%r7+4];
	ld.shared.f32 	%f48, [%r10+16];
	fma.rn.f32 	%f49, %f47, %f48, %f46;
	ld.shared.f32 	%f50, [%r7+8];
	ld.shared.f32 	%f51, [%r10+32];
	fma.rn.f32 	%f52, %f50, %f51, %f49;
	ld.shared.f32 	%f53, [%r7+12];
	ld.shared.f32 	%f54, [%r10+48];
	fma.rn.f32 	%f55, %f53, %f54, %f52;
	bar.sync 	0;
	add.s32 	%r54, %r73, 12;
	mul.wide.u32 	%rd18, %r54, 4;
	add.s64 	%rd19, %rd2, %rd18;
	ld.global.f32 	%f56, [%rd19];
	st.shared.f32 	[%r8], %f56;
	mul.wide.u32 	%rd20, %r72, 4;
	add.s64 	%rd21, %rd1, %rd20;
	ld.global.f32 	%f57, [%rd21];
	st.shared.f32 	[%r9], %f57;
	bar.sync 	0;
	ld.shared.f32 	%f58, [%r7];
	ld.shared.f32 	%f59, [%r10];
	fma.rn.f32 	%f60, %f58, %f59, %f55;
	ld.shared.f32 	%f61, [%r7+4];
	ld.shared.f32 	%f62, [%r10+16];
	fma.rn.f32 	%f63, %f61, %f62, %f60;
	ld.shared.f32 	%f64, [%r7+8];
	ld.shared.f32 	%f65, [%r10+32];
	fma.rn.f32 	%f66, %f64, %f65, %f63;
	ld.shared.f32 	%f67, [%r7+12];
	ld.shared.f32 	%f68, [%r10+48];
	fma.rn.f32 	%f115, %f67, %f68, %f66;
	bar.sync 	0;
	add.s32 	%r74, %r74, 4;
	add.s32 	%r73, %r73, 16;
	add.s32 	%r72, %r72, %r13;
	add.s32 	%r71, %r71, %r13;
	add.s32 	%r70, %r70, %r13;
	add.s32 	%r69, %r69, %r13;
	setp.ne.s32 	%p4, %r74, 0;
	@%p4 bra 	$L__BB0_4;
$L__BB0_5:
	and.b32  	%r55, %r5, 3;
	setp.eq.s32 	%p5, %r55, 0;
	@%p5 bra 	$L__BB0_10;
	setp.eq.s32 	%p6, %r55, 1;
	@%p6 bra 	$L__BB0_8;
	shl.b32 	%r56, %r76, 2;
	add.s32 	%r57, %r6, %r56;
	mul.wide.u32 	%rd22, %r57, 4;
	add.s64 	%rd23, %rd2, %rd22;
	ld.global.f32 	%f70, [%rd23];
	st.shared.f32 	[%r8], %f70;
	add.s32 	%r58, %r56, %r3;
	mad.lo.s32 	%r59, %r58, %r34, %r2;
	mul.wide.u32 	%rd24, %r59, 4;
	add.s64 	%rd25, %rd1, %rd24;
	ld.global.f32 	%f71, [%rd25];
	st.shared.f32 	[%r9], %f71;
	bar.sync 	0;
	ld.shared.f32 	%f72, [%r7];
	ld.shared.f32 	%f73, [%r10];
	fma.rn.f32 	%f74, %f72, %f73, %f115;
	ld.shared.f32 	%f75, [%r7+4];
	ld.shared.f32 	%f76, [%r10+16];
	fma.rn.f32 	%f77, %f75, %f76, %f74;
	ld.shared.f32 	%f78, [%r7+8];
	ld.shared.f32 	%f79, [%r10+32];
	fma.rn.f32 	%f80, %f78, %f79, %f77;
	ld.shared.f32 	%f81, [%r7+12];
	ld.shared.f32 	%f82, [%r10+48];
	fma.rn.f32 	%f83, %f81, %f82, %f80;
	bar.sync 	0;
	add.s32 	%r60, %r57, 4;
	mul.wide.u32 	%rd26, %r60, 4;
	add.s64 	%rd27, %rd2, %rd26;
	ld.global.f32 	%f84, [%rd27];
	st.shared.f32 	[%r8], %f84;
	add.s32 	%r61, %r58, 4;
	mad.lo.s32 	%r62, %r61, %r34, %r2;
	mul.wide.u32 	%rd28, %r62, 4;
	add.s64 	%rd29, %rd1, %rd28;
	ld.global.f32 	%f85, [%rd29];
	st.shared.f32 	[%r9], %f85;
	bar.sync 	0;
	ld.shared.f32 	%f86, [%r7];
	ld.shared.f32 	%f87, [%r10];
	fma.rn.f32 	%f88, %f86, %f87, %f83;
	ld.shared.f32 	%f89, [%r7+4];
	ld.shared.f32 	%f90, [%r10+16];
	fma.rn.f32 	%f91, %f89, %f90, %f88;
	ld.shared.f32 	%f92, [%r7+8];
	ld.shared.f32 	%f93, [%r10+32];
	fma.rn.f32 	%f94, %f92, %f93, %f91;
	ld.shared.f32 	%f95, [%r7+12];
	ld.shared.f32 	%f96, [%r10+48];
	fma.rn.f32 	%f115, %f95, %f96, %f94;
	bar.sync 	0;
	add.s32 	%r76, %r76, 2;
$L__BB0_8:
	and.b32  	%r63, %r34, 4;
	setp.eq.s32 	%p7, %r63, 0;
	@%p7 bra 	$L__BB0_10;
	shl.b32 	%r64, %r76, 2;
	add.s32 	%r65, %r6, %r64;
	mul.wide.u32 	%rd30, %r65, 4;
	add.s64 	%rd31, %rd2, %rd30;
	ld.global.f32 	%f97, [%rd31];
	st.shared.f32 	[%r8], %f97;
	add.s32 	%r66, %r64, %r3;
	mad.lo.s32 	%r67, %r66, %r34, %r2;
	mul.wide.u32 	%rd32, %r67, 4;
	add.s64 	%rd33, %rd1, %rd32;
	ld.global.f32 	%f98, [%rd33];
	st.shared.f32 	[%r9], %f98;
	bar.sync 	0;
	ld.shared.f32 	%f99, [%r7];
	ld.shared.f32 	%f100, [%r10];
	fma.rn.f32 	%f101, %f99, %f100, %f115;
	ld.shared.f32 	%f102, [%r7+4];
	ld.shared.f32 	%f103, [%r10+16];
	fma.rn.f32 	%f104, %f102, %f103, %f101;
	ld.shared.f32 	%f105, [%r7+8];
	ld.shared.f32 	%f106, [%r10+32];
	fma.rn.f32 	%f107, %f105, %f106, %f104;
	ld.shared.f32 	%f108, [%r7+12];
	ld.shared.f32 	%f109, [%r10+48];
	fma.rn.f32 	%f115, %f108, %f109, %f107;
	bar.sync 	0;
$L__BB0_10:
	ld.param.u64 	%rd37, [_Z11mmul_kernelPKfS0_Pfi_param_2];
	mad.lo.s32 	%r68, %r34, %r39, %r2;
	cvta.to.global.u64 	%rd34, %rd37;
	mul.wide.s32 	%rd35, %r68, 4;
	add.s64 	%rd36, %rd34, %rd35;
	st.global.f32 	[%rd36], %f115;
$L__BB0_11:
	ret;

}


// ===== COMPILED SASS (sm_100) =====

	.target	sm_100

	.elftype	@"ET_EXEC"


//--------------------- .note.nv.tkinfo           --------------------------
	.section	.note.nv.tkinfo,"",@"SHT_NOTE"
	.sectionflags	@"SHF_NOTE_NV_TKINFO"
	.tkinfo
        /*0018*/ 	.word	0x00000002
        /*0030*/ 	.string	""
        /*0030*/ 	.string	"ptxas"
        /*0030*/ 	.string	"Cuda compilation tools, release 13.0, V13.0.88"
        /*0030*/ 	.string	"Build cuda_13.0.r13.0/compiler.36424714_0"
        /*0030*/ 	.string	"-arch sm_100 -m 64 "



//--------------------- .note.nv.cuinfo           --------------------------
	.section	.note.nv.cuinfo,"",@"SHT_NOTE"
	.sectionflags	@"SHF_NOTE_NV_CUINFO"
        /*0018*/ 	.short	0x0002
        /*001a*/ 	.short	0x0064
        /*001c*/ 	.short	0x0082
	.zero		2


//--------------------- .nv.info                  --------------------------
	.section	.nv.info,"",@"SHT_CUDA_INFO"
	.align	4


	//----- nvinfo : EIATTR_REGCOUNT
	.align		4
        /*0000*/ 	.byte	0x04, 0x2f
        /*0002*/ 	.short	(.L_1 - .L_0)
	.align		4
.L_0:
        /*0004*/ 	.word	index@(_Z11mmul_kernelPKfS0_Pfi)
        /*0008*/ 	.word	0x00000020


	//----- nvinfo : EIATTR_FRAME_SIZE
	.align		4
.L_1:
        /*000c*/ 	.byte	0x04, 0x11
        /*000e*/ 	.short	(.L_3 - .L_2)
	.align		4
.L_2:
        /*0010*/ 	.word	index@(_Z11mmul_kernelPKfS0_Pfi)
        /*0014*/ 	.word	0x00000000


	//----- nvinfo : EIATTR_MIN_STACK_SIZE
	.align		4
.L_3:
        /*0018*/ 	.byte	0x04, 0x12
        /*001a*/ 	.short	(.L_5 - .L_4)
	.align		4
.L_4:
        /*001c*/ 	.word	index@(_Z11mmul_kernelPKfS0_Pfi)
        /*0020*/ 	.word	0x00000000
.L_5:


//--------------------- .nv.compat                --------------------------
	.section	.nv.compat,"",@"SHT_CUDA_COMPAT_INFO"
	.align	4
        /*0000*/ 	.byte	0x02, 0x09, 0x00, 0x00, 0x02, 0x02, 0x01, 0x00, 0x02, 0x05, 0x05, 0x00, 0x03, 0x07, 0x01, 0x01
        /*0010*/ 	.byte	0x02, 0x03, 0x00, 0x00, 0x02, 0x06, 0x01, 0x00, 0x04, 0x0b, 0x08, 0x00, 0x09, 0x00, 0x00, 0x00
        /*0020*/ 	.byte	0x00, 0x00, 0x00, 0x00


//--------------------- .nv.info._Z11mmul_kernelPKfS0_Pfi --------------------------
	.section	.nv.info._Z11mmul_kernelPKfS0_Pfi,"",@"SHT_CUDA_INFO"
	.sectionflags	@""
	.align	4


	//----- nvinfo : EIATTR_CUDA_API_VERSION
	.align		4
        /*0000*/ 	.byte	0x04, 0x37
        /*0002*/ 	.short	(.L_7 - .L_6)
.L_6:
        /*0004*/ 	.word	0x00000082


	//----- nvinfo : EIATTR_KPARAM_INFO
	.align		4
.L_7:
        /*0008*/ 	.byte	0x04, 0x17
        /*000a*/ 	.short	(.L_9 - .L_8)
.L_8:
        /*000c*/ 	.word	0x00000000
        /*0010*/ 	.short	0x0003
        /*0012*/ 	.short	0x0018
        /*0014*/ 	.byte	0x00, 0xf0, 0x11, 0x00


	//----- nvinfo : EIATTR_KPARAM_INFO
	.align		4
.L_9:
        /*0018*/ 	.byte	0x04, 0x17
        /*001a*/ 	.short	(.L_11 - .L_10)
.L_10:
        /*001c*/ 	.word	0x00000000
        /*0020*/ 	.short	0x0002
        /*0022*/ 	.short	0x0010
        /*0024*/ 	.byte	0x00, 0xf5, 0x21, 0x00


	//----- nvinfo : EIATTR_KPARAM_INFO
	.align		4
.L_11:
        /*0028*/ 	.byte	0x04, 0x17
        /*002a*/ 	.short	(.L_13 - .L_12)
.L_12:
        /*002c*/ 	.word	0x00000000
        /*0030*/ 	.short	0x0001
        /*0032*/ 	.short	0x0008
        /*0034*/ 	.byte	0x00, 0xf5, 0x21, 0x00


	//----- nvinfo : EIATTR_KPARAM_INFO
	.align		4
.L_13:
        /*0038*/ 	.byte	0x04, 0x17
        /*003a*/ 	.short	(.L_15 - .L_14)
.L_14:
        /*003c*/ 	.word	0x00000000
        /*0040*/ 	.short	0x0000
        /*0042*/ 	.short	0x0000
        /*0044*/ 	.byte	0x00, 0xf5, 0x21, 0x00


	//----- nvinfo : EIATTR_SPARSE_MMA_MASK
	.align		4
.L_15:
        /*0048*/ 	.byte	0x03, 0x50
        /*004a*/ 	.short	0x0000


	//----- nvinfo : EIATTR_MAXREG_COUNT
	.align		4
        /*004c*/ 	.byte	0x03, 0x1b
        /*004e*/ 	.short	0x00ff


	//----- nvinfo : EIATTR_NUM_BARRIERS
	.align		4
        /*0050*/ 	.byte	0x02, 0x4c
        /*0052*/ 	.byte	0x01
	.zero		1


	//----- nvinfo : EIATTR_MERCURY_ISA_VERSION
	.align		4
        /*0054*/ 	.byte	0x03, 0x5f
        /*0056*/ 	.short	0x0101


	//----- nvinfo : EIATTR_VRC_CTA_INIT_COUNT
	.align		4
        /*0058*/ 	.byte	0x02, 0x4a
	.zero		1
	.zero		1


	//----- nvinfo : EIATTR_EXIT_INSTR_OFFSETS
	.align		4
        /*005c*/ 	.byte	0x04, 0x1c
        /*005e*/ 	.short	(.L_17 - .L_16)


	//   ....[0]....
.L_16:
        /*0060*/ 	.word	0x000000c0


	//   ....[1]....
        /*0064*/ 	.word	0x00000c80


	//----- nvinfo : EIATTR_CBANK_PARAM_SIZE
	.align		4
.L_17:
        /*0068*/ 	.byte	0x03, 0x19
        /*006a*/ 	.short	0x001c


	//----- nvinfo : EIATTR_PARAM_CBANK
	.align		4
        /*006c*/ 	.byte	0x04, 0x0a
        /*006e*/ 	.short	(.L_19 - .L_18)
	.align		4
.L_18:
        /*0070*/ 	.word	index@(.nv.constant0._Z11mmul_kernelPKfS0_Pfi)
        /*0074*/ 	.short	0x0380
        /*0076*/ 	.short	0x001c


	//----- nvinfo : EIATTR_SW_WAR
	.align		4
.L_19:
        /*0078*/ 	.byte	0x04, 0x36
        /*007a*/ 	.short	(.L_21 - .L_20)
.L_20:
        /*007c*/ 	.word	0x00000008
.L_21:


//--------------------- .nv.callgraph             --------------------------
	.section	.nv.callgraph,"",@"SHT_CUDA_CALLGRAPH"
	.align	4
	.sectionentsize	8
	.align		4
        /*0000*/ 	.word	0x00000000
	.align		4
        /*0004*/ 	.word	0xffffffff
	.align		4
        /*0008*/ 	.word	0x00000000
	.align		4
        /*000c*/ 	.word	0xfffffffe
	.align		4
        /*0010*/ 	.word	0x00000000
	.align		4
        /*0014*/ 	.word	0xfffffffd
	.align		4
        /*0018*/ 	.word	0x00000000
	.align		4
        /*001c*/ 	.word	0xfffffffc


//--------------------- .text._Z11mmul_kernelPKfS0_Pfi --------------------------
	.section	.text._Z11mmul_kernelPKfS0_Pfi,"ax",@progbits
	.align	128
        .global         _Z11mmul_kernelPKfS0_Pfi
        .type           _Z11mmul_kernelPKfS0_Pfi,@function
        .size           _Z11mmul_kernelPKfS0_Pfi,(.L_x_5 - _Z11mmul_kernelPKfS0_Pfi)
        .other          _Z11mmul_kernelPKfS0_Pfi,@"STO_CUDA_ENTRY STV_DEFAULT"
_Z11mmul_kernelPKfS0_Pfi:
.text._Z11mmul_kernelPKfS0_Pfi:
[----:B------:R-:W-:Y:S01]  /*0000*/  LDC R1, c[0x0][0x37c] ;  /* 0x0000df00ff017b82 */ /* 0x000fe20000000800 */
[----:B------:R-:W0:Y:S01]  /*0010*/  S2R R6, SR_TID.X ;  /* 0x0000000000067919 */ /* 0x000e220000002100 */
[----:B------:R-:W0:Y:S06]  /*0020*/  LDCU UR4, c[0x0][0x360] ;  /* 0x00006c00ff0477ac */ /* 0x000e2c0008000800 */
[----:B------:R-:W1:Y:S01]  /*0030*/  LDC R3, c[0x0][0x398] ;  /* 0x0000e600ff037b82 */ /* 0x000e620000000800 */
[----:B------:R-:W0:Y:S01]  /*0040*/  S2R R7, SR_CTAID.X ;  /* 0x0000000000077919 */ /* 0x000e220000002500 */
[----:B------:R-:W2:Y:S01]  /*0050*/  LDCU UR5, c[0x0][0x364] ;  /* 0x00006c80ff0577ac */ /* 0x000ea20008000800 */
[----:B------:R-:W2:Y:S01]  /*0060*/  S2R R5, SR_TID.Y ;  /* 0x0000000000057919 */ /* 0x000ea20000002200 */
[----:B------:R-:W2:Y:S01]  /*0070*/  S2R R16, SR_CTAID.Y ;  /* 0x0000000000107919 */ /* 0x000ea20000002600 */
[----:B0-----:R-:W-:-:S02]  /*0080*/  IMAD R18, R7, UR4, R6 ;  /* 0x0000000407127c24 */ /* 0x001fc4000f8e0206 */
[----:B--2---:R-:W-:-:S05]  /*0090*/  IMAD R16, R16, UR5, R5 ;  /* 0x0000000510107c24 */ /* 0x004fca000f8e0205 */
[----:B------:R-:W-:-:S04]  /*00a0*/  VIMNMX R0, PT, PT, R18, R16, !PT ;  /* 0x0000001012007248 */ /* 0x000fc80007fe0100 */
[----:B-1----:R-:W-:-:S13]  /*00b0*/  ISETP.GE.AND P0, PT, R0, R3, PT ;  /* 0x000000030000720c */ /* 0x002fda0003f06270 */
[----:B------:R-:W-:Y:S05]  /*00c0*/  @P0 EXIT ;  /* 0x000000000000094d */ /* 0x000fea0003800000 */
[----:B------:R-:W-:Y:S01]  /*00d0*/  ISETP.GE.U32.AND P0, PT, R3, 0x4, PT ;  /* 0x000000040300780c */ /* 0x000fe20003f06070 */
[----:B------:R-:W0:Y:S01]  /*00e0*/  LDCU.64 UR8, c[0x0][0x358] ;  /* 0x00006b00ff0877ac */ /* 0x000e220008000a00 */
[----:B------:R-:W-:-:S11]  /*00f0*/  HFMA2 R25, -RZ, RZ, 0, 0 ;  /* 0x00000000ff197431 */ /* 0x000fd600000001ff */
[----:B------:R-:W-:Y:S05]  /*0100*/  @!P0 BRA `(.L_x_0) ;  /* 0x0000000800cc8947 */ /* 0x000fea0003800000 */
[----:B------:R-:W1:Y:S01]  /*0110*/  S2UR UR6, SR_CgaCtaId ;  /* 0x00000000000679c3 */ /* 0x000e620000008800 */
[----:B------:R-:W-:Y:S01]  /*0120*/  SHF.R.U32.HI R8, RZ, 0x2, R3 ;  /* 0x00000002ff087819 */ /* 0x000fe20000011603 */
[----:B------:R-:W-:Y:S01]  /*0130*/  UMOV UR4, 0x400 ;  /* 0x0000040000047882 */ /* 0x000fe20000000000 */
[----:B------:R-:W-:Y:S01]  /*0140*/  IMAD R17, R16, R3, R6 ;  /* 0x0000000310117224 */ /* 0x000fe200078e0206 */
[----:B------:R-:W-:Y:S01]  /*0150*/  UIADD3 UR5, UPT, UPT, UR4, 0x40, URZ ;  /* 0x0000004004057890 */ /* 0x000fe2000fffe0ff */
[C---:B------:R-:W-:Y:S02]  /*0160*/  IADD3 R0, PT, PT, R8.reuse, -0x1, RZ ;  /* 0xffffffff08007810 */ /* 0x040fe40007ffe0ff */
[----:B------:R-:W-:Y:S02]  /*0170*/  LOP3.LUT P0, R21, R8, 0x3, RZ, 0xc0, !PT ;  /* 0x0000000308157812 */ /* 0x000fe4000780c0ff */
[----:B------:R-:W-:Y:S02]  /*0180*/  ISETP.GE.U32.AND P1, PT, R0, 0x3, PT ;  /* 0x000000030000780c */ /* 0x000fe40003f26070 */
[----:B------:R-:W-:-:S02]  /*0190*/  MOV R25, RZ ;  /* 0x000000ff00197202 */ /* 0x000fc40000000f00 */
[----:B------:R-:W-:Y:S01]  /*01a0*/  MOV R0, RZ ;  /* 0x000000ff00007202 */ /* 0x000fe20000000f00 */
[----:B-1----:R-:W-:Y:S02]  /*01b0*/  ULEA UR4, UR6, UR4, 0x18 ;  /* 0x0000000406047291 */ /* 0x002fe4000f8ec0ff */
[----:B------:R-:W-:-:S04]  /*01c0*/  ULEA UR5, UR6, UR5, 0x18 ;  /* 0x0000000506057291 */ /* 0x000fc8000f8ec0ff */
[C---:B------:R-:W-:Y:S02]  /*01d0*/  LEA R7, R5.reuse, UR4, 0x4 ;  /* 0x0000000405077c11 */ /* 0x040fe4000f8e20ff */
[C---:B------:R-:W-:Y:S02]  /*01e0*/  LEA R2, R6.reuse, UR5, 0x2 ;  /* 0x0000000506027c11 */ /* 0x040fe4000f8e10ff */
[----:B------:R-:W-:Y:S02]  /*01f0*/  LEA R6, R6, R7, 0x2 ;  /* 0x0000000706067211 */ /* 0x000fe400078e10ff */
[----:B------:R-:W-:Y:S01]  /*0200*/  LEA R4, R5, R2, 0x4 ;  /* 0x0000000205047211 */ /* 0x000fe200078e20ff */
[----:B------:R-:W-:Y:S06]  /*0210*/  @!P1 BRA `(.L_x_1) ;  /* 0x0000000400709947 */ /* 0x000fec0003800000 */
[C---:B------:R-:W-:Y:S01]  /*0220*/  IADD3 R26, PT, PT, R5.reuse, 0xc, RZ ;  /* 0x0000000c051a7810 */ /* 0x040fe20007ffe0ff */
[CCC-:B------:R-:W-:Y:S01]  /*0230*/  IMAD R20, R5.reuse, R3.reuse, R18.reuse ;  /* 0x0000000305147224 */ /* 0x1c0fe200078e0212 */
[C---:B------:R-:W-:Y:S02]  /*0240*/  IADD3 R24, PT, PT, R5.reuse, 0x8, RZ ;  /* 0x0000000805187810 */ /* 0x040fe40007ffe0ff */
[----:B------:R-:W-:Y:S01]  /*0250*/  IADD3 R22, PT, PT, R5, 0x4, RZ ;  /* 0x0000000405167810 */ /* 0x000fe20007ffe0ff */
[-CC-:B------:R-:W-:Y:S01]  /*0260*/  IMAD R26, R26, R3.reuse, R18.reuse ;  /* 0x000000031a1a7224 */ /* 0x180fe200078e0212 */
[----:B------:R-:W-:Y:S01]  /*0270*/  LOP3.LUT R0, R8, 0x1ffffffc, RZ, 0xc0, !PT ;  /* 0x1ffffffc08007812 */ /* 0x000fe200078ec0ff */
[-CC-:B------:R-:W-:Y:S01]  /*0280*/  IMAD R24, R24, R3.reuse, R18.reuse ;  /* 0x0000000318187224 */ /* 0x180fe200078e0212 */
[----:B------:R-:W-:Y:S01]  /*0290*/  MOV R25, RZ ;  /* 0x000000ff00197202 */ /* 0x000fe20000000f00 */
[----:B------:R-:W-:Y:S01]  /*02a0*/  IMAD R22, R22, R3, R18 ;  /* 0x0000000316167224 */ /* 0x000fe200078e0212 */
[----:B------:R-:W-:-:S02]  /*02b0*/  MOV R19, R17 ;  /* 0x0000001100137202 */ /* 0x000fc40000000f00 */
[----:B------:R-:W-:-:S07]  /*02c0*/  IADD3 R23, PT, PT, -R0, RZ, RZ ;  /* 0x000000ff00177210 */ /* 0x000fce0007ffe1ff */
.L_x_2:
[----:B------:R-:W1:Y:S08]  /*02d0*/  LDC.64 R14, c[0x0][0x380] ;  /* 0x0000e000ff0e7b82 */ /* 0x000e700000000a00 */
[----:B------:R-:W2:Y:S01]  /*02e0*/  LDC.64 R12, c[0x0][0x388] ;  /* 0x0000e200ff0c7b82 */ /* 0x000ea20000000a00 */
[----:B-1----:R-:W-:-:S05]  /*02f0*/  IMAD.WIDE.U32 R8, R19, 0x4, R14 ;  /* 0x0000000413087825 */ /* 0x002fca00078e000e */
[----:B0-----:R-:W3:Y:S01]  /*0300*/  LDG.E R27, desc[UR8][R8.64] ;  /* 0x00000008081b7981 */ /* 0x001ee2000c1e1900 */
[----:B--2---:R-:W-:-:S06]  /*0310*/  IMAD.WIDE.U32 R28, R20, 0x4, R12 ;  /* 0x00000004141c7825 */ /* 0x004fcc00078e000c */
[----:B------:R-:W2:Y:S04]  /*0320*/  LDG.E R29, desc[UR8][R28.64] ;  /* 0x000000081c1d7981 */ /* 0x000ea8000c1e1900 */
[----:B---3--:R-:W-:Y:S04]  /*0330*/  STS [R6], R27 ;  /* 0x0000001b06007388 */ /* 0x008fe80000000800 */
[----:B--2---:R-:W-:Y:S01]  /*0340*/  STS [R4], R29 ;  /* 0x0000001d04007388 */ /* 0x004fe20000000800 */
[----:B------:R-:W-:Y:S06]  /*0350*/  BAR.SYNC.DEFER_BLOCKING 0x0 ;  /* 0x0000000000007b1d */ /* 0x000fec0000010000 */
[----:B------:R-:W-:Y:S04]  /*0360*/  LDS R28, [R2] ;  /* 0x00000000021c7984 */ /* 0x000fe80000000800 */
[----:B------:R-:W0:Y:S02]  /*0370*/  LDS.128 R8, [R7] ;  /* 0x0000000007087984 */ /* 0x000e240000000c00 */
[----:B0-----:R-:W-:-:S02]  /*0380*/  FFMA R25, R8, R28, R25 ;  /* 0x0000001c08197223 */ /* 0x001fc40000000019 */
[----:B------:R-:W0:Y:S02]  /*0390*/  LDS R8, [R2+0x10] ;  /* 0x0000100002087984 */ /* 0x000e240000000800 */
[----:B0-----:R-:W-:Y:S02]  /*03a0*/  FFMA R25, R8, R9, R25 ;  /* 0x0000000908197223 */ /* 0x001fe40000000019 */
[----:B------:R-:W0:Y:S04]  /*03b0*/  LDS R8, [R2+0x20] ;  /* 0x0000200002087984 */ /* 0x000e280000000800 */
[----:B------:R-:W1:Y:S01]  /*03c0*/  LDS R9, [R2+0x30] ;  /* 0x0000300002097984 */ /* 0x000e620000000800 */
[----:B------:R-:W-:Y:S01]  /*03d0*/  IADD3 R27, PT, PT, R19, 0x4, RZ ;  /* 0x00000004131b7810 */ /* 0x000fe20007ffe0ff */
[----:B------:R-:W-:Y:S01]  /*03e0*/  IMAD.WIDE.U32 R28, R22, 0x4, R12 ;  /* 0x00000004161c7825 */ /* 0x000fe200078e000c */
[----:B------:R-:W-:Y:S06]  /*03f0*/  BAR.SYNC.DEFER_BLOCKING 0x0 ;  /* 0x0000000000007b1d */ /* 0x000fec0000010000 */
[----:B------:R-:W2:Y:S01]  /*0400*/  LDG.E R29, desc[UR8][R28.64] ;  /* 0x000000081c1d7981 */ /* 0x000ea2000c1e1900 */
[----:B0-----:R-:W-:-:S04]  /*0410*/  FFMA R8, R8, R10, R25 ;  /* 0x0000000a08087223 */ /* 0x001fc80000000019 */
[----:B-1----:R-:W-:Y:S01]  /*0420*/  FFMA R25, R9, R11, R8 ;  /* 0x0000000b09197223 */ /* 0x002fe20000000008 */
[----:B------:R-:W-:-:S05]  /*0430*/  IMAD.WIDE.U32 R8, R27, 0x4, R14 ;  /* 0x000000041b087825 */ /* 0x000fca00078e000e */
[----:B------:R-:W3:Y:S04]  /*0440*/  LDG.E R27, desc[UR8][R8.64] ;  /* 0x00000008081b7981 */ /* 0x000ee8000c1e1900 */
        /* <DEDUP_REMOVED lines=26> */
[----:B------:R-:W0:Y:S01]  /*05f0*/  LDS R8, [R2+0x20] ;  /* 0x0000200002087984 */ /* 0x000e220000000800 */
[----:B------:R-:W-:Y:S01]  /*0600*/  IADD3 R9, PT, PT, R19, 0xc, RZ ;  /* 0x0000000c13097810 */ /* 0x000fe20007ffe0ff */
[----:B------:R-:W-:-:S04]  /*0610*/  IMAD.WIDE.U32 R28, R26, 0x4, R12 ;  /* 0x000000041a1c7825 */ /* 0x000fc800078e000c */
[----:B0-----:R-:W-:Y:S02]  /*0620*/  FFMA R10, R8, R10, R25 ;  /* 0x0000000a080a7223 */ /* 0x001fe40000000019 */
[----:B------:R-:W0:Y:S01]  /*0630*/  LDS R25, [R2+0x30] ;  /* 0x0000300002197984 */ /* 0x000e220000000800 */
[----:B------:R-:W-:Y:S01]  /*0640*/  BAR.SYNC.DEFER_BLOCKING 0x0 ;  /* 0x0000000000007b1d */ /* 0x000fe20000010000 */
[----:B------:R-:W-:-:S06]  /*0650*/  IMAD.WIDE.U32 R8, R9, 0x4, R14 ;  /* 0x0000000409087825 */ /* 0x000fcc00078e000e */
[----:B------:R-:W2:Y:S04]  /*0660*/  LDG.E R9, desc[UR8][R8.64] ;  /* 0x0000000808097981 */ /* 0x000ea8000c1e1900 */
[----:B------:R-:W3:Y:S01]  /*0670*/  LDG.E R29, desc[UR8][R28.64] ;  /* 0x000000081c1d7981 */ /* 0x000ee2000c1e1900 */
[----:B0-----:R-:W-:Y:S01]  /*0680*/  FFMA R11, R25, R11, R10 ;  /* 0x0000000b190b7223 */ /* 0x001fe2000000000a */
[----:B------:R-:W-:-:S04]  /*0690*/  IADD3 R23, PT, PT, R23, 0x4, RZ ;  /* 0x0000000417177810 */ /* 0x000fc80007ffe0ff */
[----:B------:R-:W-:Y:S02]  /*06a0*/  ISETP.NE.AND P1, PT, R23, RZ, PT ;  /* 0x000000ff1700720c */ /* 0x000fe40003f25270 */
[----:B------:R-:W-:Y:S02]  /*06b0*/  IADD3 R19, PT, PT, R19, 0x10, RZ ;  /* 0x0000001013137810 */ /* 0x000fe40007ffe0ff */
[C---:B------:R-:W-:Y:S02]  /*06c0*/  LEA R26, R3.reuse, R26, 0x4 ;  /* 0x0000001a031a7211 */ /* 0x040fe400078e20ff */
[C---:B------:R-:W-:Y:S02]  /*06d0*/  LEA R24, R3.reuse, R24, 0x4 ;  /* 0x0000001803187211 */ /* 0x040fe400078e20ff */
[C---:B------:R-:W-:Y:S02]  /*06e0*/  LEA R22, R3.reuse, R22, 0x4 ;  /* 0x0000001603167211 */ /* 0x040fe400078e20ff */
[----:B------:R-:W-:Y:S01]  /*06f0*/  LEA R20, R3, R20, 0x4 ;  /* 0x0000001403147211 */ /* 0x000fe200078e20ff */
[----:B--2---:R-:W-:Y:S04]  /*0700*/  STS [R6], R9 ;  /* 0x0000000906007388 */ /* 0x004fe80000000800 */
[----:B---3--:R-:W-:Y:S01]  /*0710*/  STS [R4], R29 ;  /* 0x0000001d04007388 */ /* 0x008fe20000000800 */
[----:B------:R-:W-:Y:S06]  /*0720*/  BAR.SYNC.DEFER_BLOCKING 0x0 ;  /* 0x0000000000007b1d */ /* 0x000fec0000010000 */
[----:B------:R-:W-:Y:S04]  /*0730*/  LDS R27, [R2] ;  /* 0x00000000021b7984 */ /* 0x000fe80000000800 */
[----:B------:R-:W0:Y:S04]  /*0740*/  LDS.128 R12, [R7] ;  /* 0x00000000070c7984 */ /* 0x000e280000000c00 */
[----:B------:R-:W1:Y:S04]  /*0750*/  LDS R25, [R2+0x10] ;  /* 0x0000100002197984 */ /* 0x000e680000000800 */
[----:B------:R-:W2:Y:S04]  /*0760*/  LDS R10, [R2+0x20] ;  /* 0x00002000020a7984 */ /* 0x000ea80000000800 */
[----:B------:R-:W3:Y:S01]  /*0770*/  LDS R8, [R2+0x30] ;  /* 0x0000300002087984 */ /* 0x000ee20000000800 */
[----:B0-----:R-:W-:-:S04]  /*0780*/  FFMA R12, R12, R27, R11 ;  /* 0x0000001b0c0c7223 */ /* 0x001fc8000000000b */
[----:B-1----:R-:W-:-:S04]  /*0790*/  FFMA R13, R25, R13, R12 ;  /* 0x0000000d190d7223 */ /* 0x002fc8000000000c */
[----:B--2---:R-:W-:-:S04]  /*07a0*/  FFMA R10, R10, R14, R13 ;  /* 0x0000000e0a0a7223 */ /* 0x004fc8000000000d */
[----:B---3--:R-:W-:Y:S01]  /*07b0*/  FFMA R25, R8, R15, R10 ;  /* 0x0000000f08197223 */ /* 0x008fe2000000000a */
[----:B------:R-:W-:Y:S06]  /*07c0*/  BAR.SYNC.DEFER_BLOCKING 0x0 ;  /* 0x0000000000007b1d */ /* 0x000fec0000010000 */
[----:B------:R-:W-:Y:S05]  /*07d0*/  @P1 BRA `(.L_x_2) ;  /* 0xfffffff800bc1947 */ /* 0x000fea000383ffff */
.L_x_1:
[----:B------:R-:W-:Y:S05]  /*07e0*/  @!P0 BRA `(.L_x_0) ;  /* 0x0000000400148947 */ /* 0x000fea0003800000 */
[----:B------:R-:W-:Y:S02]  /*07f0*/  ISETP.NE.AND P0, PT, R21, 0x1, PT ;  /* 0x000000011500780c */ /* 0x000fe40003f05270 */
[----:B------:R-:W-:-:S11]  /*0800*/  LOP3.LUT P1, RZ, R3, 0x4, RZ, 0xc0, !PT ;  /* 0x0000000403ff7812 */ /* 0x000fd6000782c0ff */
[----:B------:R-:W-:Y:S05]  /*0810*/  @!P0 BRA `(.L_x_3) ;  /* 0x0000000000ac8947 */ /* 0x000fea0003800000 */
[----:B------:R-:W1:Y:S01]  /*0820*/  LDC.64 R22, c[0x0][0x380] ;  /* 0x0000e000ff167b82 */ /* 0x000e620000000a00 */
[C---:B------:R-:W-:Y:S02]  /*0830*/  LEA R12, R0.reuse, R5, 0x2 ;  /* 0x00000005000c7211 */ /* 0x040fe400078e10ff */
[----:B------:R-:W-:-:S03]  /*0840*/  LEA R13, R0, R17, 0x2 ;  /* 0x00000011000d7211 */ /* 0x000fc600078e10ff */
[----:B------:R-:W-:Y:S02]  /*0850*/  IMAD R9, R12, R3, R18 ;  /* 0x000000030c097224 */ /* 0x000fe400078e0212 */
[----:B------:R-:W2:Y:S01]  /*0860*/  LDC.64 R20, c[0x0][0x388] ;  /* 0x0000e200ff147b82 */ /* 0x000ea20000000a00 */
[----:B-1----:R-:W-:-:S05]  /*0870*/  IMAD.WIDE.U32 R10, R13, 0x4, R22 ;  /* 0x000000040d0a7825 */ /* 0x002fca00078e0016 */
[----:B0-----:R-:W3:Y:S01]  /*0880*/  LDG.E R15, desc[UR8][R10.64] ;  /* 0x000000080a0f7981 */ /* 0x001ee2000c1e1900 */
[----:B--2---:R-:W-:-:S05]  /*0890*/  IMAD.WIDE.U32 R8, R9, 0x4, R20 ;  /* 0x0000000409087825 */ /* 0x004fca00078e0014 */
[----:B------:R-:W2:Y:S01]  /*08a0*/  LDG.E R27, desc[UR8][R8.64] ;  /* 0x00000008081b7981 */ /* 0x000ea2000c1e1900 */
[----:B------:R-:W-:-:S05]  /*08b0*/  IADD3 R12, PT, PT, R12, 0x4, RZ ;  /* 0x000000040c0c7810 */ /* 0x000fca0007ffe0ff */
[----:B------:R-:W-:-:S04]  /*08c0*/  IMAD R19, R12, R3, R18 ;  /* 0x000000030c137224 */ /* 0x000fc800078e0212 */
[----:B------:R-:W-:Y:S01]  /*08d0*/  IMAD.WIDE.U32 R20, R19, 0x4, R20 ;  /* 0x0000000413147825 */ /* 0x000fe200078e0014 */
[----:B------:R-:W-:-:S05]  /*08e0*/  IADD3 R13, PT, PT, R13, 0x4, RZ ;  /* 0x000000040d0d7810 */ /* 0x000fca0007ffe0ff */
[----:B------:R-:W-:Y:S01]  /*08f0*/  IMAD.WIDE.U32 R22, R13, 0x4, R22 ;  /* 0x000000040d167825 */ /* 0x000fe200078e0016 */
[----:B---3--:R-:W-:Y:S04]  /*0900*/  STS [R6], R15 ;  /* 0x0000000f06007388 */ /* 0x008fe80000000800 */
[----:B--2---:R-:W-:Y:S01]  /*0910*/  STS [R4], R27 ;  /* 0x0000001b04007388 */ /* 0x004fe20000000800 */
[----:B------:R-:W-:Y:S06]  /*0920*/  BAR.SYNC.DEFER_BLOCKING 0x0 ;  /* 0x0000000000007b1d */ /* 0x000fec0000010000 */
[----:B------:R-:W-:Y:S04]  /*0930*/  LDS R29, [R2] ;  /* 0x00000000021d7984 */ /* 0x000fe80000000800 */
[----:B------:R-:W-:Y:S04]  /*0940*/  LDS R26, [R2+0x10] ;  /* 0x00001000021a7984 */ /* 0x000fe80000000800 */
[----:B------:R-:W-:Y:S04]  /*0950*/  LDS R19, [R2+0x20] ;  /* 0x0000200002137984 */ /* 0x000fe80000000800 */
[----:B------:R-:W-:Y:S04]  /*0960*/  LDS R24, [R2+0x30] ;  /* 0x0000300002187984 */ /* 0x000fe80000000800 */
[----:B------:R-:W0:Y:S01]  /*0970*/  LDS.128 R8, [R7] ;  /* 0x0000000007087984 */ /* 0x000e220000000c00 */
[----:B------:R-:W-:Y:S06]  /*0980*/  BAR.SYNC.DEFER_BLOCKING 0x0 ;  /* 0x0000000000007b1d */ /* 0x000fec0000010000 */
[----:B------:R-:W2:Y:S04]  /*0990*/  LDG.E R23, desc[UR8][R22.64] ;  /* 0x0000000816177981 */ /* 0x000ea8000c1e1900 */
[----:B------:R-:W3:Y:S01]  /*09a0*/  LDG.E R21, desc[UR8][R20.64] ;  /* 0x0000000814157981 */ /* 0x000ee2000c1e1900 */
[----:B0-----:R-:W-:-:S04]  /*09b0*/  FFMA R29, R8, R29, R25 ;  /* 0x0000001d081d7223 */ /* 0x001fc80000000019 */
[----:B------:R-:W-:-:S04]  /*09c0*/  FFMA R26, R26, R9, R29 ;  /* 0x000000091a1a7223 */ /* 0x000fc8000000001d */
[----:B------:R-:W-:-:S04]  /*09d0*/  FFMA R19, R19, R10, R26 ;  /* 0x0000000a13137223 */ /* 0x000fc8000000001a */
[----:B------:R-:W-:Y:S01]  /*09e0*/  FFMA R11, R24, R11, R19 ;  /* 0x0000000b180b7223 */ /* 0x000fe20000000013 */
[----:B------:R-:W-:Y:S01]  /*09f0*/  IADD3 R0, PT, PT, R0, 0x2, RZ ;  /* 0x0000000200007810 */ /* 0x000fe20007ffe0ff */
        /* <DEDUP_REMOVED lines=13> */
.L_x_3:
[----:B------:R-:W-:Y:S05]  /*0ad0*/  @!P1 BRA `(.L_x_0) ;  /* 0x0000000000589947 */ /* 0x000fea0003800000 */
[----:B------:R-:W1:Y:S01]  /*0ae0*/  LDC.64 R10, c[0x0][0x380] ;  /* 0x0000e000ff0a7b82 */ /* 0x000e620000000a00 */
[C---:B------:R-:W-:Y:S02]  /*0af0*/  LEA R5, R0.reuse, R5, 0x2 ;  /* 0x0000000500057211 */ /* 0x040fe400078e10ff */
[----:B------:R-:W-:-:S03]  /*0b00*/  LEA R13, R0, R17, 0x2 ;  /* 0x00000011000d7211 */ /* 0x000fc600078e10ff */
[----:B------:R-:W-:Y:S02]  /*0b10*/  IMAD R5, R5, R3, R18 ;  /* 0x0000000305057224 */ /* 0x000fe400078e0212 */
[----:B------:R-:W2:Y:S01]  /*0b20*/  LDC.64 R8, c[0x0][0x388] ;  /* 0x0000e200ff087b82 */ /* 0x000ea20000000a00 */
[----:B-1----:R-:W-:-:S06]  /*0b30*/  IMAD.WIDE.U32 R12, R13, 0x4, R10 ;  /* 0x000000040d0c7825 */ /* 0x002fcc00078e000a */
[----:B0-----:R-:W3:Y:S01]  /*0b40*/  LDG.E R13, desc[UR8][R12.64] ;  /* 0x000000080c0d7981 */ /* 0x001ee2000c1e1900 */
[----:B--2---:R-:W-:-:S06]  /*0b50*/  IMAD.WIDE.U32 R14, R5, 0x4, R8 ;  /* 0x00000004050e7825 */ /* 0x004fcc00078e0008 */
[----:B------:R-:W2:Y:S04]  /*0b60*/  LDG.E R15, desc[UR8][R14.64] ;  /* 0x000000080e0f7981 */ /* 0x000ea8000c1e1900 */
[----:B---3--:R-:W-:Y:S04]  /*0b70*/  STS [R6], R13 ;  /* 0x0000000d06007388 */ /* 0x008fe80000000800 */
[----:B--2---:R-:W-:Y:S01]  /*0b80*/  STS [R4], R15 ;  /* 0x0000000f04007388 */ /* 0x004fe20000000800 */
        /* <DEDUP_REMOVED lines=11> */
.L_x_0:
[----:B------:R-:W1:Y:S01]  /*0c40*/  LDC.64 R4, c[0x0][0x390] ;  /* 0x0000e400ff047b82 */ /* 0x000e620000000a00 */
[----:B------:R-:W-:-:S04]  /*0c50*/  IMAD R3, R16, R3, R18 ;  /* 0x0000000310037224 */ /* 0x000fc800078e0212 */
[----:B-1----:R-:W-:-:S05]  /*0c60*/  IMAD.WIDE R2, R3, 0x4, R4 ;  /* 0x0000000403027825 */ /* 0x002fca00078e0204 */
[----:B0-----:R-:W-:Y:S01]  /*0c70*/  STG.E desc[UR8][R2.64], R25 ;  /* 0x0000001902007986 */ /* 0x001fe2000c101908 */
[----:B------:R-:W-:Y:S05]  /*0c80*/  EXIT ;  /* 0x000000000000794d */ /* 0x000fea0003800000 */
.L_x_4:
[----:B------:R-:W-:-:S00]  /*0c90*/  BRA `(.L_x_4) ;  /* 0xfffffffc00fc7947 */ /* 0x000fc0000383ffff */
[----:B------:R-:W-:-:S00]  /*0ca0*/  NOP ;  /* 0x0000000000007918 */ /* 0x000fc00000000000 */
        /* <DEDUP_REMOVED lines=13> */
.L_x_5:


//--------------------- .nv.shared._Z11mmul_kernelPKfS0_Pfi --------------------------
	.section	.nv.shared._Z11mmul_kernelPKfS0_Pfi,"aw",@nobits
	.sectionflags	@""
	.align	4
.nv.shared._Z11mmul_kernelPKfS0_Pfi:
	.zero		1152


//--------------------- .nv.shared.reserved.0     --------------------------
	.section	.nv.shared.reserved.0,"aw",@nobits
	.weak		__nv_reservedSMEM_offset_0_alias
	.size		__nv_reservedSMEM_offset_0_alias, 0, 64
	.other		__nv_reservedSMEM_offset_0_alias,@"STO_CUDA_RESERVED_SHARED STV_DEFAULT"
__nv_reservedSMEM_offset_0_alias:
	.zero		0
	.zero		64


//--------------------- .nv.constant0._Z11mmul_kernelPKfS0_Pfi --------------------------
	.section	.nv.constant0._Z11mmul_kernelPKfS0_Pfi,"a",@progbits
	.sectionflags	@""
	.align	4
.nv.constant0._Z11mmul_kernelPKfS0_Pfi:
	.zero		924


//--------------------- SYMBOLS --------------------------

	.type		.nv.reservedSmem.offset0,@object
	.size		.nv.reservedSmem.offset0,0x4
	.type		.nv.reservedSmem.cap,@object
	.size		.nv.reservedSmem.cap,0x4
